	.headerflags	@"EF_CUDA_TEXMODE_UNIFIED EF_CUDA_64BIT_ADDRESS EF_CUDA_ACCELERATORS EF_CUDA_SM90 EF_CUDA_VIRTUAL_SM(EF_CUDA_SM90)"
	.elftype	@"ET_EXEC"


//--------------------- .nv.info                  --------------------------
	.section	.nv.info,"",@"SHT_CUDA_INFO"
	.align	4


	//----- nvinfo : EIATTR_REGCOUNT
	.align		4
        /*0000*/ 	.byte	0x04, 0x2f
        /*0002*/ 	.short	(.L_1 - .L_0)
	.align		4
.L_0:
        /*0004*/ 	.word	index@(triton_poi_fused__prelu_kernel_convolution_7)
        /*0008*/ 	.word	0x00000016


	//----- nvinfo : EIATTR_MIN_STACK_SIZE
	.align		4
.L_1:
        /*000c*/ 	.byte	0x04, 0x12
        /*000e*/ 	.short	(.L_3 - .L_2)
	.align		4
.L_2:
        /*0010*/ 	.word	index@(triton_poi_fused__prelu_kernel_convolution_7)
        /*0014*/ 	.word	0x00000000


	//----- nvinfo : EIATTR_FRAME_SIZE
	.align		4
.L_3:
        /*0018*/ 	.byte	0x04, 0x11
        /*001a*/ 	.short	(.L_5 - .L_4)
	.align		4
.L_4:
        /*001c*/ 	.word	index@(triton_poi_fused__prelu_kernel_convolution_7)
        /*0020*/ 	.word	0x00000000


	//----- nvinfo : EIATTR_MIN_STACK_SIZE
	.align		4
.L_5:
        /*0024*/ 	.byte	0x04, 0x12
        /*0026*/ 	.short	(.L_7 - .L_6)
	.align		4
.L_6:
        /*0028*/ 	.word	index@(triton_poi_fused__prelu_kernel_convolution_7)
        /*002c*/ 	.word	0x00000000
.L_7:


//--------------------- .nv.info.triton_poi_fused__prelu_kernel_convolution_7 --------------------------
	.section	.nv.info.triton_poi_fused__prelu_kernel_convolution_7,"",@"SHT_CUDA_INFO"
	.sectionflags	@""
	.align	4


	//----- nvinfo : EIATTR_CUDA_API_VERSION
	.align		4
        /*0000*/ 	.byte	0x04, 0x37
        /*0002*/ 	.short	(.L_9 - .L_8)
.L_8:
        /*0004*/ 	.word	0x0000007c


	//----- nvinfo : EIATTR_KPARAM_INFO
	.align		4
.L_9:
        /*0008*/ 	.byte	0x04, 0x17
        /*000a*/ 	.short	(.L_11 - .L_10)
.L_10:
        /*000c*/ 	.word	0x00000000
        /*0010*/ 	.short	0x0004
        /*0012*/ 	.short	0x0020
        /*0014*/ 	.byte	0x00, 0xf0, 0x11, 0x00


	//----- nvinfo : EIATTR_KPARAM_INFO
	.align		4
.L_11:
        /*0018*/ 	.byte	0x04, 0x17
        /*001a*/ 	.short	(.L_13 - .L_12)
.L_12:
        /*001c*/ 	.word	0x00000000
        /*0020*/ 	.short	0x0003
        /*0022*/ 	.short	0x0018
        /*0024*/ 	.byte	0x00, 0xf4, 0x21, 0x00


	//----- nvinfo : EIATTR_KPARAM_INFO
	.align		4
.L_13:
        /*0028*/ 	.byte	0x04, 0x17
        /*002a*/ 	.short	(.L_15 - .L_14)
.L_14:
        /*002c*/ 	.word	0x00000000
        /*0030*/ 	.short	0x0002
        /*0032*/ 	.short	0x0010
        /*0034*/ 	.byte	0x00, 0xf4, 0x21, 0x00


	//----- nvinfo : EIATTR_KPARAM_INFO
	.align		4
.L_15:
        /*0038*/ 	.byte	0x04, 0x17
        /*003a*/ 	.short	(.L_17 - .L_16)
.L_16:
        /*003c*/ 	.word	0x00000000
        /*0040*/ 	.short	0x0001
        /*0042*/ 	.short	0x0008
        /*0044*/ 	.byte	0x00, 0xf4, 0x21, 0x00


	//----- nvinfo : EIATTR_KPARAM_INFO
	.align		4
.L_17:
        /*0048*/ 	.byte	0x04, 0x17
        /*004a*/ 	.short	(.L_19 - .L_18)
.L_18:
        /*004c*/ 	.word	0x00000000
        /*0050*/ 	.short	0x0000
        /*0052*/ 	.short	0x0000
        /*0054*/ 	.byte	0x00, 0xf4, 0x21, 0x00


	//----- nvinfo : EIATTR_SPARSE_MMA_MASK
	.align		4
.L_19:
        /*0058*/ 	.byte	0x03, 0x50
        /*005a*/ 	.short	0x0000


	//----- nvinfo : EIATTR_MAXREG_COUNT
	.align		4
        /*005c*/ 	.byte	0x03, 0x1b
        /*005e*/ 	.short	0x00ff


	//----- nvinfo : EIATTR_EXIT_INSTR_OFFSETS
	.align		4
        /*0060*/ 	.byte	0x04, 0x1c
        /*0062*/ 	.short	(.L_21 - .L_20)


	//   ....[0]....
.L_20:
        /*0064*/ 	.word	0x00000240


	//   ....[1]....
        /*0068*/ 	.word	0x00000260


	//----- nvinfo : EIATTR_REQNTID
	.align		4
.L_21:
        /*006c*/ 	.byte	0x04, 0x10
        /*006e*/ 	.short	(.L_23 - .L_22)
.L_22:
        /*0070*/ 	.word	0x00000080
        /*0074*/ 	.word	0x00000001
        /*0078*/ 	.word	0x00000001


	//----- nvinfo : EIATTR_CBANK_PARAM_SIZE
	.align		4
.L_23:
        /*007c*/ 	.byte	0x03, 0x19
        /*007e*/ 	.short	0x0024


	//----- nvinfo : EIATTR_PARAM_CBANK
	.align		4
        /*0080*/ 	.byte	0x04, 0x0a
        /*0082*/ 	.short	(.L_25 - .L_24)
	.align		4
.L_24:
        /*0084*/ 	.word	index@(.nv.constant0.triton_poi_fused__prelu_kernel_convolution_7)
        /*0088*/ 	.short	0x0210
        /*008a*/ 	.short	0x0024


	//----- nvinfo : EIATTR_SW_WAR
	.align		4
.L_25:
        /*008c*/ 	.byte	0x04, 0x36
        /*008e*/ 	.short	(.L_27 - .L_26)
.L_26:
        /*0090*/ 	.word	0x00000008
.L_27:


//--------------------- .nv.callgraph             --------------------------
	.section	.nv.callgraph,"",@"SHT_CUDA_CALLGRAPH"
	.align	4
	.sectionentsize	8
	.align		4
        /*0000*/ 	.word	0x00000000
	.align		4
        /*0004*/ 	.word	0xffffffff
	.align		4
        /*0008*/ 	.word	0x00000000
	.align		4
        /*000c*/ 	.word	0xfffffffe
	.align		4
        /*0010*/ 	.word	0x00000000
	.align		4
        /*0014*/ 	.word	0xfffffffd
	.align		4
        /*0018*/ 	.word	0x00000000
	.align		4
        /*001c*/ 	.word	0xfffffffc


//--------------------- .text.triton_poi_fused__prelu_kernel_convolution_7 --------------------------
	.section	.text.triton_poi_fused__prelu_kernel_convolution_7,"ax",@progbits
	.align	128
        .global         triton_poi_fused__prelu_kernel_convolution_7
        .type           triton_poi_fused__prelu_kernel_convolution_7,@function
        .size           triton_poi_fused__prelu_kernel_convolution_7,(.L_x_1 - triton_poi_fused__prelu_kernel_convolution_7)
        .other          triton_poi_fused__prelu_kernel_convolution_7,@"STO_CUDA_ENTRY STV_DEFAULT"
triton_poi_fused__prelu_kernel_convolution_7:
.text.triton_poi_fused__prelu_kernel_convolution_7:
[----:B------:R-:W0:Y:S02]  /*0000*/  LDC R1, c[0x0][0x28] ;  /* 0x00000a00ff017b82 */ /* 0x000e240000000800 */
[----:B------:R-:W1:Y:S01]  /*0010*/  S2R R0, SR_TID.X ;  /* 0x0000000000007919 */ /* 0x000e620000002100 */
[----:B------:R-:W2:Y:S01]  /*0020*/  LDC.64 R8, c[0x0][0x218] ;  /* 0x00008600ff087b82 */ /* 0x000ea20000000a00 */
[----:B------:R-:W-:Y:S01]  /*0030*/  CS2R R12, SRZ ;  /* 0x00000000000c7805 */ /* 0x000fe2000001ff00 */
[----:B------:R-:W-:Y:S01]  /*0040*/  ULDC.64 UR4, c[0x0][0x208] ;  /* 0x0000820000047ab9 */ /* 0x000fe20000000a00 */
[----:B------:R-:W3:Y:S05]  /*0050*/  S2R R3, SR_CTAID.X ;  /* 0x0000000000037919 */ /* 0x000eea0000002500 */
[----:B------:R-:W4:Y:S08]  /*0060*/  LDC.64 R4, c[0x0][0x210] ;  /* 0x00008400ff047b82 */ /* 0x000f300000000a00 */
[----:B------:R-:W5:Y:S01]  /*0070*/  LDC.64 R6, c[0x0][0x220] ;  /* 0x00008800ff067b82 */ /* 0x000f620000000a00 */
[----:B-1----:R-:W-:Y:S01]  /*0080*/  IMAD.SHL.U32 R0, R0, 0x2, RZ ;  /* 0x0000000200007824 */ /* 0x002fe200078e00ff */
[----:B---3--:R-:W-:-:S04]  /*0090*/  SHF.R.S32.HI R2, RZ, 0x17, R3 ;  /* 0x00000017ff027819 */ /* 0x008fc80000011403 */
[----:B------:R-:W-:-:S05]  /*00a0*/  LOP3.LUT R0, R0, 0xfe, RZ, 0xc0, !PT ;  /* 0x000000fe00007812 */ /* 0x000fca00078ec0ff */
[----:B------:R-:W-:Y:S01]  /*00b0*/  IMAD R0, R3, 0x100, R0 ;  /* 0x0000010003007824 */ /* 0x000fe200078e0200 */
[----:B------:R-:W-:-:S03]  /*00c0*/  SGXT R3, R2, 0x1 ;  /* 0x000000010203781a */ /* 0x000fc60000000200 */
[C---:B----4-:R-:W-:Y:S01]  /*00d0*/  IMAD.WIDE R4, R0.reuse, 0x4, R4 ;  /* 0x0000000400047825 */ /* 0x050fe200078e0204 */
[----:B------:R-:W-:Y:S02]  /*00e0*/  LEA.HI R3, R3, R0, RZ, 0x6 ;  /* 0x0000000003037211 */ /* 0x000fe400078f30ff */
[----:B------:R-:W-:Y:S02]  /*00f0*/  ISETP.GE.AND P2, PT, R0, 0x100, PT ;  /* 0x000001000000780c */ /* 0x000fe40003f46270 */
[----:B------:R-:W-:-:S05]  /*0100*/  LOP3.LUT R3, R3, 0xffffffc0, RZ, 0xc0, !PT ;  /* 0xffffffc003037812 */ /* 0x000fca00078ec0ff */
[----:B------:R-:W-:Y:S01]  /*0110*/  IMAD.IADD R11, R0, 0x1, -R3 ;  /* 0x00000001000b7824 */ /* 0x000fe200078e0a03 */
[----:B------:R-:W-:-:S03]  /*0120*/  CS2R R2, SRZ ;  /* 0x0000000000027805 */ /* 0x000fc6000001ff00 */
[C---:B--2---:R-:W-:Y:S01]  /*0130*/  IMAD.WIDE R8, R11.reuse, 0x4, R8 ;  /* 0x000000040b087825 */ /* 0x044fe200078e0208 */
[----:B------:R-:W-:Y:S01]  /*0140*/  CS2R R14, SRZ ;  /* 0x00000000000e7805 */ /* 0x000fe2000001ff00 */
[----:B------:R-:W2:Y:S02]  /*0150*/  @!P2 LDG.E.64 R12, desc[UR4][R4.64] ;  /* 0x00000004040ca981 */ /* 0x000ea4000c1e1b00 */
[----:B-----5:R-:W-:Y:S02]  /*0160*/  IMAD.WIDE R6, R11, 0x4, R6 ;  /* 0x000000040b067825 */ /* 0x020fe400078e0206 */
[----:B------:R-:W2:Y:S01]  /*0170*/  @!P2 LDG.E.EL.64 R2, desc[UR4][R8.64] ;  /* 0x000000040802a981 */ /* 0x000ea2000c2e1b00 */
[----:B------:R-:W1:Y:S03]  /*0180*/  LDC.64 R10, c[0x0][0x228] ;  /* 0x00008a00ff0a7b82 */ /* 0x000e660000000a00 */
[----:B------:R-:W3:Y:S01]  /*0190*/  @!P2 LDG.E.EL.64 R14, desc[UR4][R6.64] ;  /* 0x00000004060ea981 */ /* 0x000ee2000c2e1b00 */
[----:B--2---:R-:W-:Y:S01]  /*01a0*/  FADD R19, R3, R13 ;  /* 0x0000000d03137221 */ /* 0x004fe20000000000 */
[----:B------:R-:W-:Y:S01]  /*01b0*/  FADD R18, R2, R12 ;  /* 0x0000000c02127221 */ /* 0x000fe20000000000 */
[----:B------:R-:W-:-:S02]  /*01c0*/  FSETP.GT.AND P0, PT, R12, -R2, PT ;  /* 0x800000020c00720b */ /* 0x000fc40003f04000 */
[----:B---3--:R-:W-:Y:S01]  /*01d0*/  FMUL R2, R19, R15 ;  /* 0x0000000f13027220 */ /* 0x008fe20000400000 */
[----:B------:R-:W-:Y:S01]  /*01e0*/  FMUL R17, R18, R14 ;  /* 0x0000000e12117220 */ /* 0x000fe20000400000 */
[----:B------:R-:W-:Y:S01]  /*01f0*/  FSETP.GT.AND P1, PT, R13, -R3, PT ;  /* 0x800000030d00720b */ /* 0x000fe20003f24000 */
[----:B------:R2:W-:Y:S03]  /*0200*/  @!P2 STG.E.64 desc[UR4][R4.64], R18 ;  /* 0x000000120400a986 */ /* 0x0005e6000c101b04 */
[----:B------:R-:W-:Y:S01]  /*0210*/  FSEL R9, R19, R2, P1 ;  /* 0x0000000213097208 */ /* 0x000fe20000800000 */
[----:B-1----:R-:W-:Y:S01]  /*0220*/  IMAD.WIDE R2, R0, 0x4, R10 ;  /* 0x0000000400027825 */ /* 0x002fe200078e020a */
[----:B------:R-:W-:Y:S01]  /*0230*/  FSEL R8, R18, R17, P0 ;  /* 0x0000001112087208 */ /* 0x000fe20000000000 */
[----:B------:R-:W-:Y:S06]  /*0240*/  @P2 EXIT ;  /* 0x000000000000294d */ /* 0x000fec0003800000 */
[----:B------:R-:W-:Y:S01]  /*0250*/  STG.E.64 desc[UR4][R2.64], R8 ;  /* 0x0000000802007986 */ /* 0x000fe2000c101b04 */
[----:B------:R-:W-:Y:S05]  /*0260*/  EXIT ;  /* 0x000000000000794d */ /* 0x000fea0003800000 */
.L_x_0:
[----:B------:R-:W-:-:S00]  /*0270*/  BRA `(.L_x_0) ;  /* 0xfffffffc00fc7947 */ /* 0x000fc0000383ffff */
[----:B------:R-:W-:-:S00]  /*0280*/  NOP ;  /* 0x0000000000007918 */ /* 0x000fc00000000000 */
[----:B------:R-:W-:-:S00]  /*0290*/  NOP ;  /* 0x0000000000007918 */ /* 0x000fc00000000000 */
[----:B------:R-:W-:-:S00]  /*02a0*/  NOP ;  /* 0x0000000000007918 */ /* 0x000fc00000000000 */
[----:B------:R-:W-:-:S00]  /*02b0*/  NOP ;  /* 0x0000000000007918 */ /* 0x000fc00000000000 */
[----:B------:R-:W-:-:S00]  /*02c0*/  NOP ;  /* 0x0000000000007918 */ /* 0x000fc00000000000 */
[----:B------:R-:W-:-:S00]  /*02d0*/  NOP ;  /* 0x0000000000007918 */ /* 0x000fc00000000000 */
[----:B------:R-:W-:-:S00]  /*02e0*/  NOP ;  /* 0x0000000000007918 */ /* 0x000fc00000000000 */
[----:B------:R-:W-:-:S00]  /*02f0*/  NOP ;  /* 0x0000000000007918 */ /* 0x000fc00000000000 */
.L_x_1:


//--------------------- .nv.constant0.triton_poi_fused__prelu_kernel_convolution_7 --------------------------
	.section	.nv.constant0.triton_poi_fused__prelu_kernel_convolution_7,"a",@progbits
	.sectionflags	@""
	.align	4
.nv.constant0.triton_poi_fused__prelu_kernel_convolution_7:
	.zero		564
